//
// Generated by NVIDIA NVVM Compiler
//
// Compiler Build ID: CL-36424714
// Cuda compilation tools, release 13.0, V13.0.88
// Based on NVVM 20.0.0
//

.version 9.0
.target sm_100
.address_size 64

	// .globl	_Z9par_sievePiii

.visible .entry _Z9par_sievePiii(
	.param .u64 .ptr .align 1 _Z9par_sievePiii_param_0,
	.param .u32 _Z9par_sievePiii_param_1,
	.param .u32 _Z9par_sievePiii_param_2
)
{
	.reg .pred 	%p<7>;
	.reg .b32 	%r<25>;
	.reg .b64 	%rd<7>;

	ld.param.u64 	%rd2, [_Z9par_sievePiii_param_0];
	ld.param.u32 	%r12, [_Z9par_sievePiii_param_1];
	ld.param.u32 	%r13, [_Z9par_sievePiii_param_2];
	cvta.to.global.u64 	%rd1, %rd2;
	mov.u32 	%r14, %ctaid.x;
	mov.u32 	%r15, %ntid.x;
	mov.u32 	%r16, %tid.x;
	mad.lo.s32 	%r1, %r14, %r15, %r16;
	bar.sync 	0;
	setp.lt.s32 	%p1, %r13, 2;
	@%p1 bra 	$L__BB0_8;
	add.s32 	%r2, %r1, 1;
	add.s32 	%r3, %r12, -1;
	mov.b32 	%r22, 2;
$L__BB0_2:
	mov.u32 	%r4, %r22;
	setp.ge.s32 	%p2, %r1, %r13;
	@%p2 bra 	$L__BB0_7;
	add.s32 	%r5, %r4, -2;
	mul.wide.s32 	%rd3, %r4, 4;
	add.s64 	%rd4, %rd1, %rd3;
	ld.global.u32 	%r18, [%rd4+-8];
	setp.ne.s32 	%p3, %r18, 1;
	@%p3 bra 	$L__BB0_7;
	mad.lo.s32 	%r23, %r2, %r4, %r5;
	setp.ge.s32 	%p4, %r23, %r3;
	@%p4 bra 	$L__BB0_7;
	mov.b32 	%r24, 0;
$L__BB0_6:
	mul.wide.s32 	%rd5, %r23, 4;
	add.s64 	%rd6, %rd1, %rd5;
	mov.b32 	%r20, 0;
	st.global.u32 	[%rd6], %r20;
	add.s32 	%r24, %r24, %r13;
	add.s32 	%r21, %r2, %r24;
	mad.lo.s32 	%r23, %r21, %r4, %r5;
	setp.lt.s32 	%p5, %r23, %r3;
	@%p5 bra 	$L__BB0_6;
$L__BB0_7:
	add.s32 	%r22, %r4, 1;
	setp.ne.s32 	%p6, %r4, %r13;
	@%p6 bra 	$L__BB0_2;
$L__BB0_8:
	ret;

}


// ===== COMPILED SASS (sm_100) =====

	.target	sm_100

	.elftype	@"ET_EXEC"


//--------------------- .note.nv.tkinfo           --------------------------
	.section	.note.nv.tkinfo,"",@"SHT_NOTE"
	.sectionflags	@"SHF_NOTE_NV_TKINFO"
	.tkinfo
        /*0018*/ 	.word	0x00000002
        /*0030*/ 	.string	""
        /*0030*/ 	.string	"ptxas"
        /*0030*/ 	.string	"Cuda compilation tools, release 13.0, V13.0.88"
        /*0030*/ 	.string	"Build cuda_13.0.r13.0/compiler.36424714_0"
        /*0030*/ 	.string	"-arch sm_100 -m 64 "



//--------------------- .note.nv.cuinfo           --------------------------
	.section	.note.nv.cuinfo,"",@"SHT_NOTE"
	.sectionflags	@"SHF_NOTE_NV_CUINFO"
        /*0018*/ 	.short	0x0002
        /*001a*/ 	.short	0x0064
        /*001c*/ 	.short	0x0082
	.zero		2


//--------------------- .nv.info                  --------------------------
	.section	.nv.info,"",@"SHT_CUDA_INFO"
	.align	4


	//----- nvinfo : EIATTR_REGCOUNT
	.align		4
        /*0000*/ 	.byte	0x04, 0x2f
        /*0002*/ 	.short	(.L_1 - .L_0)
	.align		4
.L_0:
        /*0004*/ 	.word	index@(_Z9par_sievePiii)
        /*0008*/ 	.word	0x0000000e


	//----- nvinfo : EIATTR_FRAME_SIZE
	.align		4
.L_1:
        /*000c*/ 	.byte	0x04, 0x11
        /*000e*/ 	.short	(.L_3 - .L_2)
	.align		4
.L_2:
        /*0010*/ 	.word	index@(_Z9par_sievePiii)
        /*0014*/ 	.word	0x00000000


	//----- nvinfo : EIATTR_MIN_STACK_SIZE
	.align		4
.L_3:
        /*0018*/ 	.byte	0x04, 0x12
        /*001a*/ 	.short	(.L_5 - .L_4)
	.align		4
.L_4:
        /*001c*/ 	.word	index@(_Z9par_sievePiii)
        /*0020*/ 	.word	0x00000000
.L_5:


//--------------------- .nv.compat                --------------------------
	.section	.nv.compat,"",@"SHT_CUDA_COMPAT_INFO"
	.align	4
        /*0000*/ 	.byte	0x02, 0x09, 0x00, 0x00, 0x02, 0x02, 0x01, 0x00, 0x02, 0x05, 0x05, 0x00, 0x03, 0x07, 0x01, 0x01
        /*0010*/ 	.byte	0x02, 0x03, 0x00, 0x00, 0x02, 0x06, 0x01, 0x00, 0x04, 0x0b, 0x08, 0x00, 0x09, 0x00, 0x00, 0x00
        /*0020*/ 	.byte	0x00, 0x00, 0x00, 0x00


//--------------------- .nv.info._Z9par_sievePiii --------------------------
	.section	.nv.info._Z9par_sievePiii,"",@"SHT_CUDA_INFO"
	.sectionflags	@""
	.align	4


	//----- nvinfo : EIATTR_CUDA_API_VERSION
	.align		4
        /*0000*/ 	.byte	0x04, 0x37
        /*0002*/ 	.short	(.L_7 - .L_6)
.L_6:
        /*0004*/ 	.word	0x00000082


	//----- nvinfo : EIATTR_KPARAM_INFO
	.align		4
.L_7:
        /*0008*/ 	.byte	0x04, 0x17
        /*000a*/ 	.short	(.L_9 - .L_8)
.L_8:
        /*000c*/ 	.word	0x00000000
        /*0010*/ 	.short	0x0002
        /*0012*/ 	.short	0x000c
        /*0014*/ 	.byte	0x00, 0xf0, 0x11, 0x00


	//----- nvinfo : EIATTR_KPARAM_INFO
	.align		4
.L_9:
        /*0018*/ 	.byte	0x04, 0x17
        /*001a*/ 	.short	(.L_11 - .L_10)
.L_10:
        /*001c*/ 	.word	0x00000000
        /*0020*/ 	.short	0x0001
        /*0022*/ 	.short	0x0008
        /*0024*/ 	.byte	0x00, 0xf0, 0x11, 0x00


	//----- nvinfo : EIATTR_KPARAM_INFO
	.align		4
.L_11:
        /*0028*/ 	.byte	0x04, 0x17
        /*002a*/ 	.short	(.L_13 - .L_12)
.L_12:
        /*002c*/ 	.word	0x00000000
        /*0030*/ 	.short	0x0000
        /*0032*/ 	.short	0x0000
        /*0034*/ 	.byte	0x00, 0xf5, 0x21, 0x00


	//----- nvinfo : EIATTR_SPARSE_MMA_MASK
	.align		4
.L_13:
        /*0038*/ 	.byte	0x03, 0x50
        /*003a*/ 	.short	0x0000


	//----- nvinfo : EIATTR_MAXREG_COUNT
	.align		4
        /*003c*/ 	.byte	0x03, 0x1b
        /*003e*/ 	.short	0x00ff


	//----- nvinfo : EIATTR_NUM_BARRIERS
	.align		4
        /*0040*/ 	.byte	0x02, 0x4c
        /*0042*/ 	.byte	0x01
	.zero		1


	//----- nvinfo : EIATTR_MERCURY_ISA_VERSION
	.align		4
        /*0044*/ 	.byte	0x03, 0x5f
        /*0046*/ 	.short	0x0101


	//----- nvinfo : EIATTR_VRC_CTA_INIT_COUNT
	.align		4
        /*0048*/ 	.byte	0x02, 0x4a
	.zero		1
	.zero		1


	//----- nvinfo : EIATTR_EXIT_INSTR_OFFSETS
	.align		4
        /*004c*/ 	.byte	0x04, 0x1c
        /*004e*/ 	.short	(.L_15 - .L_14)


	//   ....[0]....
.L_14:
        /*0050*/ 	.word	0x00000070


	//   ....[1]....
        /*0054*/ 	.word	0x00000280


	//----- nvinfo : EIATTR_CRS_STACK_SIZE
	.align		4
.L_15:
        /*0058*/ 	.byte	0x04, 0x1e
        /*005a*/ 	.short	(.L_17 - .L_16)
.L_16:
        /*005c*/ 	.word	0x00000000


	//----- nvinfo : EIATTR_CBANK_PARAM_SIZE
	.align		4
.L_17:
        /*0060*/ 	.byte	0x03, 0x19
        /*0062*/ 	.short	0x0010


	//----- nvinfo : EIATTR_PARAM_CBANK
	.align		4
        /*0064*/ 	.byte	0x04, 0x0a
        /*0066*/ 	.short	(.L_19 - .L_18)
	.align		4
.L_18:
        /*0068*/ 	.word	index@(.nv.constant0._Z9par_sievePiii)
        /*006c*/ 	.short	0x0380
        /*006e*/ 	.short	0x0010


	//----- nvinfo : EIATTR_SW_WAR
	.align		4
.L_19:
        /*0070*/ 	.byte	0x04, 0x36
        /*0072*/ 	.short	(.L_21 - .L_20)
.L_20:
        /*0074*/ 	.word	0x00000008
.L_21:


//--------------------- .nv.callgraph             --------------------------
	.section	.nv.callgraph,"",@"SHT_CUDA_CALLGRAPH"
	.align	4
	.sectionentsize	8
	.align		4
        /*0000*/ 	.word	0x00000000
	.align		4
        /*0004*/ 	.word	0xffffffff
	.align		4
        /*0008*/ 	.word	0x00000000
	.align		4
        /*000c*/ 	.word	0xfffffffe
	.align		4
        /*0010*/ 	.word	0x00000000
	.align		4
        /*0014*/ 	.word	0xfffffffd
	.align		4
        /*0018*/ 	.word	0x00000000
	.align		4
        /*001c*/ 	.word	0xfffffffc


//--------------------- .text._Z9par_sievePiii    --------------------------
	.section	.text._Z9par_sievePiii,"ax",@progbits
	.align	128
        .global         _Z9par_sievePiii
        .type           _Z9par_sievePiii,@function
        .size           _Z9par_sievePiii,(.L_x_5 - _Z9par_sievePiii)
        .other          _Z9par_sievePiii,@"STO_CUDA_ENTRY STV_DEFAULT"
_Z9par_sievePiii:
.text._Z9par_sievePiii:
[----:B------:R-:W-:Y:S08]  /*0000*/  LDC R1, c[0x0][0x37c] ;  /* 0x0000df00ff017b82 */ /* 0x000ff00000000800 */
[----:B------:R-:W0:Y:S01]  /*0010*/  LDC R0, c[0x0][0x38c] ;  /* 0x0000e300ff007b82 */ /* 0x000e220000000800 */
[----:B------:R-:W1:Y:S07]  /*0020*/  S2R R3, SR_TID.X ;  /* 0x0000000000037919 */ /* 0x000e6e0000002100 */
[----:B------:R-:W2:Y:S08]  /*0030*/  S2UR UR5, SR_CTAID.X ;  /* 0x00000000000579c3 */ /* 0x000eb00000002500 */
[----:B------:R-:W-:Y:S01]  /*0040*/  BAR.SYNC.DEFER_BLOCKING 0x0 ;  /* 0x0000000000007b1d */ /* 0x000fe20000010000 */
[----:B0-----:R-:W-:-:S07]  /*0050*/  ISETP.GE.AND P0, PT, R0, 0x2, PT ;  /* 0x000000020000780c */ /* 0x001fce0003f06270 */
[----:B------:R-:W0:Y:S06]  /*0060*/  LDC R0, c[0x0][0x360] ;  /* 0x0000d800ff007b82 */ /* 0x000e2c0000000800 */
[----:B-12---:R-:W-:Y:S05]  /*0070*/  @!P0 EXIT ;  /* 0x000000000000894d */ /* 0x006fea0003800000 */
[----:B------:R-:W1:Y:S01]  /*0080*/  LDCU UR4, c[0x0][0x388] ;  /* 0x00007100ff0477ac */ /* 0x000e620008000800 */
[----:B0-----:R-:W-:Y:S02]  /*0090*/  IMAD R0, R0, UR5, R3 ;  /* 0x0000000500007c24 */ /* 0x001fe4000f8e0203 */
[----:B------:R-:W-:Y:S01]  /*00a0*/  IMAD.MOV.U32 R7, RZ, RZ, 0x2 ;  /* 0x00000002ff077424 */ /* 0x000fe200078e00ff */
[----:B------:R-:W0:Y:S01]  /*00b0*/  LDCU.64 UR6, c[0x0][0x358] ;  /* 0x00006b00ff0677ac */ /* 0x000e220008000a00 */
[----:B------:R-:W-:Y:S01]  /*00c0*/  VIADD R6, R0, 0x1 ;  /* 0x0000000100067836 */ /* 0x000fe20000000000 */
[----:B-1----:R-:W-:-:S12]  /*00d0*/  UIADD3 UR4, UPT, UPT, UR4, -0x1, URZ ;  /* 0xffffffff04047890 */ /* 0x002fd8000fffe0ff */
.L_x_3:
[----:B------:R-:W1:Y:S01]  /*00e0*/  LDCU UR5, c[0x0][0x38c] ;  /* 0x00007180ff0577ac */ /* 0x000e620008000800 */
[----:B------:R-:W-:Y:S01]  /*00f0*/  BSSY.RECONVERGENT B0, `(.L_x_0) ;  /* 0x0000015000007945 */ /* 0x000fe20003800200 */
[----:B-1----:R-:W-:-:S13]  /*0100*/  ISETP.GE.AND P0, PT, R0, UR5, PT ;  /* 0x0000000500007c0c */ /* 0x002fda000bf06270 */
[----:B------:R-:W-:Y:S05]  /*0110*/  @P0 BRA `(.L_x_1) ;  /* 0x0000000000480947 */ /* 0x000fea0003800000 */
[----:B------:R-:W1:Y:S02]  /*0120*/  LDC.64 R4, c[0x0][0x380] ;  /* 0x0000e000ff047b82 */ /* 0x000e640000000a00 */
[----:B-1----:R-:W-:-:S06]  /*0130*/  IMAD.WIDE R2, R7, 0x4, R4 ;  /* 0x0000000407027825 */ /* 0x002fcc00078e0204 */
[----:B0-----:R-:W2:Y:S02]  /*0140*/  LDG.E R2, desc[UR6][R2.64+-0x8] ;  /* 0xfffff80602027981 */ /* 0x001ea4000c1e1900 */
[----:B--2---:R-:W-:-:S13]  /*0150*/  ISETP.NE.AND P0, PT, R2, 0x1, PT ;  /* 0x000000010200780c */ /* 0x004fda0003f05270 */
[----:B------:R-:W-:Y:S05]  /*0160*/  @P0 BRA `(.L_x_1) ;  /* 0x0000000000340947 */ /* 0x000fea0003800000 */
[----:B------:R-:W-:-:S05]  /*0170*/  IADD3 R10, PT, PT, R7, -0x2, RZ ;  /* 0xfffffffe070a7810 */ /* 0x000fca0007ffe0ff */
[----:B------:R-:W-:-:S05]  /*0180*/  IMAD R2, R6, R7, R10 ;  /* 0x0000000706027224 */ /* 0x000fca00078e020a */
[----:B------:R-:W-:-:S13]  /*0190*/  ISETP.GE.AND P0, PT, R2, UR4, PT ;  /* 0x0000000402007c0c */ /* 0x000fda000bf06270 */
[----:B------:R-:W-:Y:S05]  /*01a0*/  @P0 BRA `(.L_x_1) ;  /* 0x0000000000240947 */ /* 0x000fea0003800000 */
[----:B------:R-:W-:Y:S02]  /*01b0*/  HFMA2 R11, -RZ, RZ, 0, 0 ;  /* 0x00000000ff0b7431 */ /* 0x000fe400000001ff */
[----:B------:R-:W-:-:S07]  /*01c0*/  IMAD.MOV.U32 R9, RZ, RZ, R2 ;  /* 0x000000ffff097224 */ /* 0x000fce00078e0002 */
.L_x_2:
[----:B------:R-:W-:Y:S02]  /*01d0*/  VIADD R11, R11, UR5 ;  /* 0x000000050b0b7c36 */ /* 0x000fe40008000000 */
[----:B------:R-:W-:-:S03]  /*01e0*/  IMAD.WIDE R2, R9, 0x4, R4 ;  /* 0x0000000409027825 */ /* 0x000fc600078e0204 */
[----:B------:R-:W-:Y:S02]  /*01f0*/  IADD3 R8, PT, PT, R6, R11, RZ ;  /* 0x0000000b06087210 */ /* 0x000fe40007ffe0ff */
[----:B------:R1:W-:Y:S03]  /*0200*/  STG.E desc[UR6][R2.64], RZ ;  /* 0x000000ff02007986 */ /* 0x0003e6000c101906 */
[----:B------:R-:W-:-:S05]  /*0210*/  IMAD R9, R8, R7, R10 ;  /* 0x0000000708097224 */ /* 0x000fca00078e020a */
[----:B------:R-:W-:-:S13]  /*0220*/  ISETP.GE.AND P0, PT, R9, UR4, PT ;  /* 0x0000000409007c0c */ /* 0x000fda000bf06270 */
[----:B-1----:R-:W-:Y:S05]  /*0230*/  @!P0 BRA `(.L_x_2) ;  /* 0xfffffffc00e48947 */ /* 0x002fea000383ffff */
.L_x_1:
[----:B0-----:R-:W-:Y:S05]  /*0240*/  BSYNC.RECONVERGENT B0 ;  /* 0x0000000000007941 */ /* 0x001fea0003800200 */
.L_x_0:
[C---:B------:R-:W-:Y:S02]  /*0250*/  ISETP.NE.AND P0, PT, R7.reuse, UR5, PT ;  /* 0x0000000507007c0c */ /* 0x040fe4000bf05270 */
[----:B------:R-:W-:-:S11]  /*0260*/  IADD3 R7, PT, PT, R7, 0x1, RZ ;  /* 0x0000000107077810 */ /* 0x000fd60007ffe0ff */
[----:B------:R-:W-:Y:S05]  /*0270*/  @P0 BRA `(.L_x_3) ;  /* 0xfffffffc00980947 */ /* 0x000fea000383ffff */
[----:B------:R-:W-:Y:S05]  /*0280*/  EXIT ;  /* 0x000000000000794d */ /* 0x000fea0003800000 */
.L_x_4:
[----:B------:R-:W-:-:S00]  /*0290*/  BRA `(.L_x_4) ;  /* 0xfffffffc00fc7947 */ /* 0x000fc0000383ffff */
[----:B------:R-:W-:-:S00]  /*02a0*/  NOP ;  /* 0x0000000000007918 */ /* 0x000fc00000000000 */
        /* <DEDUP_REMOVED lines=13> */
.L_x_5:


//--------------------- .nv.shared.reserved.0     --------------------------
	.section	.nv.shared.reserved.0,"aw",@nobits
	.weak		__nv_reservedSMEM_offset_0_alias
	.size		__nv_reservedSMEM_offset_0_alias, 0, 64
	.other		__nv_reservedSMEM_offset_0_alias,@"STO_CUDA_RESERVED_SHARED STV_DEFAULT"
__nv_reservedSMEM_offset_0_alias:
	.zero		0
	.zero		64


//--------------------- .nv.constant0._Z9par_sievePiii --------------------------
	.section	.nv.constant0._Z9par_sievePiii,"a",@progbits
	.sectionflags	@""
	.align	4
.nv.constant0._Z9par_sievePiii:
	.zero		912


//--------------------- SYMBOLS --------------------------

	.type		.nv.reservedSmem.offset0,@object
	.size		.nv.reservedSmem.offset0,0x4
